//
// Generated by NVIDIA NVVM Compiler
//
// Compiler Build ID: CL-36424714
// Cuda compilation tools, release 13.0, V13.0.88
// Based on NVVM 20.0.0
//

.version 9.0
.target sm_100
.address_size 64

	// .globl	_Z14apply_rows_maxPfS_ii
.extern .shared .align 16 .b8 shared_data[];

.visible .entry _Z14apply_rows_maxPfS_ii(
	.param .u64 .ptr .align 1 _Z14apply_rows_maxPfS_ii_param_0,
	.param .u64 .ptr .align 1 _Z14apply_rows_maxPfS_ii_param_1,
	.param .u32 _Z14apply_rows_maxPfS_ii_param_2,
	.param .u32 _Z14apply_rows_maxPfS_ii_param_3
)
{
	.reg .pred 	%p<25>;
	.reg .b32 	%r<75>;
	.reg .b32 	%f<24>;
	.reg .b64 	%rd<9>;

	ld.param.u64 	%rd3, [_Z14apply_rows_maxPfS_ii_param_0];
	ld.param.u64 	%rd4, [_Z14apply_rows_maxPfS_ii_param_1];
	ld.param.u32 	%r30, [_Z14apply_rows_maxPfS_ii_param_2];
	ld.param.u32 	%r31, [_Z14apply_rows_maxPfS_ii_param_3];
	cvta.to.global.u64 	%rd5, %rd4;
	mov.u32 	%r1, %tid.x;
	mov.u32 	%r2, %tid.y;
	mov.u32 	%r32, %ctaid.x;
	mov.u32 	%r3, %ntid.x;
	mul.lo.s32 	%r4, %r3, %r32;
	setp.eq.s32 	%p2, %r2, 0;
	add.s32 	%r33, %r4, %r1;
	setp.lt.u32 	%p3, %r33, %r30;
	and.pred  	%p1, %p2, %p3;
	mul.wide.u32 	%rd6, %r33, 4;
	add.s64 	%rd1, %rd5, %rd6;
	mad.lo.s32 	%r34, %r3, %r3, %r1;
	shl.b32 	%r35, %r34, 2;
	mov.u32 	%r36, shared_data;
	add.s32 	%r5, %r36, %r35;
	not.pred 	%p4, %p1;
	@%p4 bra 	$L__BB0_2;
	mov.b32 	%r37, -51331646;
	st.global.u32 	[%rd1], %r37;
	st.shared.u32 	[%r5], %r37;
$L__BB0_2:
	bar.sync 	0;
	setp.lt.s32 	%p5, %r31, 1;
	@%p5 bra 	$L__BB0_27;
	add.s32 	%r6, %r4, %r2;
	mul.lo.s32 	%r7, %r31, %r6;
	mad.lo.s32 	%r39, %r1, %r3, %r2;
	shl.b32 	%r40, %r39, 2;
	add.s32 	%r8, %r36, %r40;
	and.b32  	%r9, %r3, 3;
	and.b32  	%r10, %r3, 2044;
	and.b32  	%r42, %r3, -4;
	neg.s32 	%r11, %r42;
	mad.lo.s32 	%r12, %r3, 12, %r36;
	shl.b32 	%r13, %r1, 2;
	shl.b32 	%r14, %r3, 4;
	shl.b32 	%r43, %r3, 3;
	add.s32 	%r15, %r36, %r43;
	shl.b32 	%r44, %r3, 2;
	add.s32 	%r16, %r36, %r44;
	cvta.to.global.u64 	%rd2, %rd3;
	mov.b32 	%r70, 0;
$L__BB0_4:
	setp.ge.u32 	%p6, %r6, %r30;
	add.s32 	%r18, %r70, %r1;
	setp.ge.u32 	%p7, %r18, %r31;
	or.pred  	%p8, %p6, %p7;
	@%p8 bra 	$L__BB0_6;
	add.s32 	%r45, %r18, %r7;
	mul.wide.u32 	%rd7, %r45, 4;
	add.s64 	%rd8, %rd2, %rd7;
	ld.global.f32 	%f1, [%rd8];
	st.shared.f32 	[%r8], %f1;
$L__BB0_6:
	bar.sync 	0;
	@%p4 bra 	$L__BB0_26;
	setp.lt.u32 	%p10, %r3, 4;
	mov.b32 	%r74, 0;
	@%p10 bra 	$L__BB0_18;
	add.s32 	%r71, %r70, 3;
	mov.u32 	%r72, %r13;
	mov.u32 	%r73, %r11;
$L__BB0_9:
	add.s32 	%r23, %r71, -2;
	add.s32 	%r47, %r71, -3;
	setp.ge.s32 	%p11, %r47, %r31;
	@%p11 bra 	$L__BB0_11;
	ld.shared.f32 	%f2, [%r5];
	add.s32 	%r49, %r36, %r72;
	ld.shared.f32 	%f3, [%r49];
	max.f32 	%f4, %f2, %f3;
	st.shared.f32 	[%r5], %f4;
$L__BB0_11:
	setp.ge.s32 	%p12, %r23, %r31;
	@%p12 bra 	$L__BB0_13;
	ld.shared.f32 	%f5, [%r5];
	add.s32 	%r50, %r16, %r72;
	ld.shared.f32 	%f6, [%r50];
	max.f32 	%f7, %f5, %f6;
	st.shared.f32 	[%r5], %f7;
$L__BB0_13:
	add.s32 	%r51, %r23, 1;
	setp.ge.s32 	%p13, %r51, %r31;
	@%p13 bra 	$L__BB0_15;
	ld.shared.f32 	%f8, [%r5];
	add.s32 	%r52, %r15, %r72;
	ld.shared.f32 	%f9, [%r52];
	max.f32 	%f10, %f8, %f9;
	st.shared.f32 	[%r5], %f10;
$L__BB0_15:
	setp.ge.s32 	%p14, %r71, %r31;
	@%p14 bra 	$L__BB0_17;
	ld.shared.f32 	%f11, [%r5];
	add.s32 	%r53, %r12, %r72;
	ld.shared.f32 	%f12, [%r53];
	max.f32 	%f13, %f11, %f12;
	st.shared.f32 	[%r5], %f13;
$L__BB0_17:
	add.s32 	%r73, %r73, 4;
	add.s32 	%r72, %r72, %r14;
	add.s32 	%r71, %r71, 4;
	setp.ne.s32 	%p15, %r73, 0;
	mov.u32 	%r74, %r10;
	@%p15 bra 	$L__BB0_9;
$L__BB0_18:
	setp.eq.s32 	%p16, %r9, 0;
	@%p16 bra 	$L__BB0_26;
	add.s32 	%r28, %r74, %r70;
	setp.ge.s32 	%p17, %r28, %r31;
	@%p17 bra 	$L__BB0_21;
	ld.shared.f32 	%f14, [%r5];
	mad.lo.s32 	%r54, %r74, %r3, %r1;
	shl.b32 	%r55, %r54, 2;
	add.s32 	%r57, %r36, %r55;
	ld.shared.f32 	%f15, [%r57];
	max.f32 	%f16, %f14, %f15;
	st.shared.f32 	[%r5], %f16;
$L__BB0_21:
	setp.eq.s32 	%p18, %r9, 1;
	@%p18 bra 	$L__BB0_26;
	add.s32 	%r58, %r28, 1;
	setp.ge.s32 	%p19, %r58, %r31;
	@%p19 bra 	$L__BB0_24;
	ld.shared.f32 	%f17, [%r5];
	mad.lo.s32 	%r59, %r3, %r74, %r3;
	add.s32 	%r60, %r59, %r1;
	shl.b32 	%r61, %r60, 2;
	add.s32 	%r63, %r36, %r61;
	ld.shared.f32 	%f18, [%r63];
	max.f32 	%f19, %f17, %f18;
	st.shared.f32 	[%r5], %f19;
$L__BB0_24:
	setp.eq.s32 	%p20, %r9, 2;
	add.s32 	%r64, %r28, 2;
	setp.ge.s32 	%p21, %r64, %r31;
	or.pred  	%p22, %p20, %p21;
	@%p22 bra 	$L__BB0_26;
	add.s32 	%r65, %r74, 2;
	ld.shared.f32 	%f20, [%r5];
	mad.lo.s32 	%r66, %r65, %r3, %r1;
	shl.b32 	%r67, %r66, 2;
	add.s32 	%r69, %r36, %r67;
	ld.shared.f32 	%f21, [%r69];
	max.f32 	%f22, %f20, %f21;
	st.shared.f32 	[%r5], %f22;
$L__BB0_26:
	bar.sync 	0;
	add.s32 	%r70, %r70, %r3;
	setp.lt.s32 	%p23, %r70, %r31;
	@%p23 bra 	$L__BB0_4;
$L__BB0_27:
	@%p4 bra 	$L__BB0_29;
	ld.shared.f32 	%f23, [%r5];
	st.global.f32 	[%rd1], %f23;
$L__BB0_29:
	ret;

}


// ===== COMPILED SASS (sm_100) =====

	.target	sm_100

	.elftype	@"ET_EXEC"


//--------------------- .note.nv.tkinfo           --------------------------
	.section	.note.nv.tkinfo,"",@"SHT_NOTE"
	.sectionflags	@"SHF_NOTE_NV_TKINFO"
	.tkinfo
        /*0018*/ 	.word	0x00000002
        /*0030*/ 	.string	""
        /*0030*/ 	.string	"ptxas"
        /*0030*/ 	.string	"Cuda compilation tools, release 13.0, V13.0.88"
        /*0030*/ 	.string	"Build cuda_13.0.r13.0/compiler.36424714_0"
        /*0030*/ 	.string	"-arch sm_100 -m 64 "



//--------------------- .note.nv.cuinfo           --------------------------
	.section	.note.nv.cuinfo,"",@"SHT_NOTE"
	.sectionflags	@"SHF_NOTE_NV_CUINFO"
        /*0018*/ 	.short	0x0002
        /*001a*/ 	.short	0x0064
        /*001c*/ 	.short	0x0082
	.zero		2


//--------------------- .nv.info                  --------------------------
	.section	.nv.info,"",@"SHT_CUDA_INFO"
	.align	4


	//----- nvinfo : EIATTR_REGCOUNT
	.align		4
        /*0000*/ 	.byte	0x04, 0x2f
        /*0002*/ 	.short	(.L_1 - .L_0)
	.align		4
.L_0:
        /*0004*/ 	.word	index@(_Z14apply_rows_maxPfS_ii)
        /*0008*/ 	.word	0x00000018


	//----- nvinfo : EIATTR_FRAME_SIZE
	.align		4
.L_1:
        /*000c*/ 	.byte	0x04, 0x11
        /*000e*/ 	.short	(.L_3 - .L_2)
	.align		4
.L_2:
        /*0010*/ 	.word	index@(_Z14apply_rows_maxPfS_ii)
        /*0014*/ 	.word	0x00000000


	//----- nvinfo : EIATTR_MIN_STACK_SIZE
	.align		4
.L_3:
        /*0018*/ 	.byte	0x04, 0x12
        /*001a*/ 	.short	(.L_5 - .L_4)
	.align		4
.L_4:
        /*001c*/ 	.word	index@(_Z14apply_rows_maxPfS_ii)
        /*0020*/ 	.word	0x00000000
.L_5:


//--------------------- .nv.compat                --------------------------
	.section	.nv.compat,"",@"SHT_CUDA_COMPAT_INFO"
	.align	4
        /*0000*/ 	.byte	0x02, 0x09, 0x00, 0x00, 0x02, 0x02, 0x01, 0x00, 0x02, 0x05, 0x05, 0x00, 0x03, 0x07, 0x01, 0x01
        /*0010*/ 	.byte	0x02, 0x03, 0x00, 0x00, 0x02, 0x06, 0x01, 0x00, 0x04, 0x0b, 0x08, 0x00, 0x09, 0x00, 0x00, 0x00
        /*0020*/ 	.byte	0x00, 0x00, 0x00, 0x00


//--------------------- .nv.info._Z14apply_rows_maxPfS_ii --------------------------
	.section	.nv.info._Z14apply_rows_maxPfS_ii,"",@"SHT_CUDA_INFO"
	.sectionflags	@""
	.align	4


	//----- nvinfo : EIATTR_CUDA_API_VERSION
	.align		4
        /*0000*/ 	.byte	0x04, 0x37
        /*0002*/ 	.short	(.L_7 - .L_6)
.L_6:
        /*0004*/ 	.word	0x00000082


	//----- nvinfo : EIATTR_KPARAM_INFO
	.align		4
.L_7:
        /*0008*/ 	.byte	0x04, 0x17
        /*000a*/ 	.short	(.L_9 - .L_8)
.L_8:
        /*000c*/ 	.word	0x00000000
        /*0010*/ 	.short	0x0003
        /*0012*/ 	.short	0x0014
        /*0014*/ 	.byte	0x00, 0xf0, 0x11, 0x00


	//----- nvinfo : EIATTR_KPARAM_INFO
	.align		4
.L_9:
        /*0018*/ 	.byte	0x04, 0x17
        /*001a*/ 	.short	(.L_11 - .L_10)
.L_10:
        /*001c*/ 	.word	0x00000000
        /*0020*/ 	.short	0x0002
        /*0022*/ 	.short	0x0010
        /*0024*/ 	.byte	0x00, 0xf0, 0x11, 0x00


	//----- nvinfo : EIATTR_KPARAM_INFO
	.align		4
.L_11:
        /*0028*/ 	.byte	0x04, 0x17
        /*002a*/ 	.short	(.L_13 - .L_12)
.L_12:
        /*002c*/ 	.word	0x00000000
        /*0030*/ 	.short	0x0001
        /*0032*/ 	.short	0x0008
        /*0034*/ 	.byte	0x00, 0xf5, 0x21, 0x00


	//----- nvinfo : EIATTR_KPARAM_INFO
	.align		4
.L_13:
        /*0038*/ 	.byte	0x04, 0x17
        /*003a*/ 	.short	(.L_15 - .L_14)
.L_14:
        /*003c*/ 	.word	0x00000000
        /*0040*/ 	.short	0x0000
        /*0042*/ 	.short	0x0000
        /*0044*/ 	.byte	0x00, 0xf5, 0x21, 0x00


	//----- nvinfo : EIATTR_SPARSE_MMA_MASK
	.align		4
.L_15:
        /*0048*/ 	.byte	0x03, 0x50
        /*004a*/ 	.short	0x0000


	//----- nvinfo : EIATTR_MAXREG_COUNT
	.align		4
        /*004c*/ 	.byte	0x03, 0x1b
        /*004e*/ 	.short	0x00ff


	//----- nvinfo : EIATTR_NUM_BARRIERS
	.align		4
        /*0050*/ 	.byte	0x02, 0x4c
        /*0052*/ 	.byte	0x01
	.zero		1


	//----- nvinfo : EIATTR_MERCURY_ISA_VERSION
	.align		4
        /*0054*/ 	.byte	0x03, 0x5f
        /*0056*/ 	.short	0x0101


	//----- nvinfo : EIATTR_VRC_CTA_INIT_COUNT
	.align		4
        /*0058*/ 	.byte	0x02, 0x4a
	.zero		1
	.zero		1


	//----- nvinfo : EIATTR_EXIT_INSTR_OFFSETS
	.align		4
        /*005c*/ 	.byte	0x04, 0x1c
        /*005e*/ 	.short	(.L_17 - .L_16)


	//   ....[0]....
.L_16:
        /*0060*/ 	.word	0x00001300


	//   ....[1]....
        /*0064*/ 	.word	0x00001330


	//----- nvinfo : EIATTR_CRS_STACK_SIZE
	.align		4
.L_17:
        /*0068*/ 	.byte	0x04, 0x1e
        /*006a*/ 	.short	(.L_19 - .L_18)
.L_18:
        /*006c*/ 	.word	0x00000000


	//----- nvinfo : EIATTR_CBANK_PARAM_SIZE
	.align		4
.L_19:
        /*0070*/ 	.byte	0x03, 0x19
        /*0072*/ 	.short	0x0018


	//----- nvinfo : EIATTR_PARAM_CBANK
	.align		4
        /*0074*/ 	.byte	0x04, 0x0a
        /*0076*/ 	.short	(.L_21 - .L_20)
	.align		4
.L_20:
        /*0078*/ 	.word	index@(.nv.constant0._Z14apply_rows_maxPfS_ii)
        /*007c*/ 	.short	0x0380
        /*007e*/ 	.short	0x0018


	//----- nvinfo : EIATTR_SW_WAR
	.align		4
.L_21:
        /*0080*/ 	.byte	0x04, 0x36
        /*0082*/ 	.short	(.L_23 - .L_22)
.L_22:
        /*0084*/ 	.word	0x00000008
.L_23:


//--------------------- .nv.callgraph             --------------------------
	.section	.nv.callgraph,"",@"SHT_CUDA_CALLGRAPH"
	.align	4
	.sectionentsize	8
	.align		4
        /*0000*/ 	.word	0x00000000
	.align		4
        /*0004*/ 	.word	0xffffffff
	.align		4
        /*0008*/ 	.word	0x00000000
	.align		4
        /*000c*/ 	.word	0xfffffffe
	.align		4
        /*0010*/ 	.word	0x00000000
	.align		4
        /*0014*/ 	.word	0xfffffffd
	.align		4
        /*0018*/ 	.word	0x00000000
	.align		4
        /*001c*/ 	.word	0xfffffffc


//--------------------- .text._Z14apply_rows_maxPfS_ii --------------------------
	.section	.text._Z14apply_rows_maxPfS_ii,"ax",@progbits
	.align	128
        .global         _Z14apply_rows_maxPfS_ii
        .type           _Z14apply_rows_maxPfS_ii,@function
        .size           _Z14apply_rows_maxPfS_ii,(.L_x_13 - _Z14apply_rows_maxPfS_ii)
        .other          _Z14apply_rows_maxPfS_ii,@"STO_CUDA_ENTRY STV_DEFAULT"
_Z14apply_rows_maxPfS_ii:
.text._Z14apply_rows_maxPfS_ii:
[----:B------:R-:W-:Y:S01]  /*0000*/  LDC R1, c[0x0][0x37c] ;  /* 0x0000df00ff017b82 */ /* 0x000fe20000000800 */
[----:B------:R-:W0:Y:S07]  /*0010*/  S2R R0, SR_TID.X ;  /* 0x0000000000007919 */ /* 0x000e2e0000002100 */
[----:B------:R-:W1:Y:S01]  /*0020*/  S2UR UR4, SR_CTAID.X ;  /* 0x00000000000479c3 */ /* 0x000e620000002500 */
[----:B------:R-:W1:Y:S01]  /*0030*/  LDCU UR13, c[0x0][0x360] ;  /* 0x00006c00ff0d77ac */ /* 0x000e620008000800 */
[----:B------:R-:W2:Y:S01]  /*0040*/  S2R R9, SR_TID.Y ;  /* 0x0000000000097919 */ /* 0x000ea20000002200 */
[----:B------:R-:W3:Y:S05]  /*0050*/  LDCU UR5, c[0x0][0x390] ;  /* 0x00007200ff0577ac */ /* 0x000eea0008000800 */
[----:B------:R-:W4:Y:S01]  /*0060*/  S2UR UR6, SR_CgaCtaId ;  /* 0x00000000000679c3 */ /* 0x000f220000008800 */
[----:B------:R-:W5:Y:S07]  /*0070*/  LDCU.64 UR14, c[0x0][0x358] ;  /* 0x00006b00ff0e77ac */ /* 0x000f6e0008000a00 */
[----:B------:R-:W5:Y:S01]  /*0080*/  LDC R5, c[0x0][0x360] ;  /* 0x0000d800ff057b82 */ /* 0x000f620000000800 */
[----:B-1----:R-:W-:-:S07]  /*0090*/  UIMAD UR4, UR4, UR13, URZ ;  /* 0x0000000d040472a4 */ /* 0x002fce000f8e02ff */
[----:B------:R-:W1:Y:S01]  /*00a0*/  LDC.64 R2, c[0x0][0x388] ;  /* 0x0000e200ff027b82 */ /* 0x000e620000000a00 */
[----:B0-----:R-:W-:-:S05]  /*00b0*/  VIADD R7, R0, UR4 ;  /* 0x0000000400077c36 */ /* 0x001fca0008000000 */
[----:B---3--:R-:W-:Y:S01]  /*00c0*/  ISETP.GE.U32.AND P0, PT, R7, UR5, PT ;  /* 0x0000000507007c0c */ /* 0x008fe2000bf06070 */
[----:B------:R-:W-:Y:S02]  /*00d0*/  UMOV UR5, 0x400 ;  /* 0x0000040000057882 */ /* 0x000fe40000000000 */
[----:B----4-:R-:W-:Y:S01]  /*00e0*/  ULEA UR5, UR6, UR5, 0x18 ;  /* 0x0000000506057291 */ /* 0x010fe2000f8ec0ff */
[----:B--2---:R-:W-:Y:S01]  /*00f0*/  ISETP.EQ.AND P0, PT, R9, RZ, !P0 ;  /* 0x000000ff0900720c */ /* 0x004fe20004702270 */
[----:B-----5:R-:W-:Y:S01]  /*0100*/  IMAD R4, R5, UR13, R0 ;  /* 0x0000000d05047c24 */ /* 0x020fe2000f8e0200 */
[----:B------:R-:W0:Y:S04]  /*0110*/  LDCU UR6, c[0x0][0x394] ;  /* 0x00007280ff0677ac */ /* 0x000e280008000800 */
[----:B------:R-:W-:Y:S01]  /*0120*/  LEA R4, R4, UR5, 0x2 ;  /* 0x0000000504047c11 */ /* 0x000fe2000f8e10ff */
[----:B-1----:R-:W-:-:S06]  /*0130*/  IMAD.WIDE.U32 R2, R7, 0x4, R2 ;  /* 0x0000000407027825 */ /* 0x002fcc00078e0002 */
[----:B------:R-:W-:-:S05]  /*0140*/  @P0 IMAD.MOV.U32 R11, RZ, RZ, -0x30f423e ;  /* 0xfcf0bdc2ff0b0424 */ /* 0x000fca00078e00ff */
[----:B------:R1:W-:Y:S01]  /*0150*/  @P0 STS [R4], R11 ;  /* 0x0000000b04000388 */ /* 0x0003e20000000800 */
[----:B0-----:R-:W-:-:S03]  /*0160*/  UISETP.GE.AND UP0, UPT, UR6, 0x1, UPT ;  /* 0x000000010600788c */ /* 0x001fc6000bf06270 */
[----:B------:R1:W-:Y:S01]  /*0170*/  @P0 STG.E desc[UR14][R2.64], R11 ;  /* 0x0000000b02000986 */ /* 0x0003e2000c10190e */
[----:B------:R-:W-:Y:S06]  /*0180*/  BAR.SYNC.DEFER_BLOCKING 0x0 ;  /* 0x0000000000007b1d */ /* 0x000fec0000010000 */
[----:B------:R-:W-:Y:S05]  /*0190*/  BRA.U !UP0, `(.L_x_0) ;  /* 0x0000001108587547 */ /* 0x000fea000b800000 */
[C---:B------:R-:W-:Y:S01]  /*01a0*/  IMAD R8, R0.reuse, UR13, R9 ;  /* 0x0000000d00087c24 */ /* 0x040fe2000f8e0209 */
[----:B------:R-:W-:Y:S01]  /*01b0*/  BSSY.RECONVERGENT B0, `(.L_x_0) ;  /* 0x0000114000007945 */ /* 0x000fe20003800200 */
[----:B------:R-:W-:Y:S01]  /*01c0*/  ULOP3.LUT UR9, UR13, 0xfffffffc, URZ, 0xc0, !UPT ;  /* 0xfffffffc0d097892 */ /* 0x000fe2000f8ec0ff */
[----:B------:R-:W-:Y:S01]  /*01d0*/  VIADD R6, R9, UR4 ;  /* 0x0000000409067c36 */ /* 0x000fe20008000000 */
[----:B------:R-:W-:Y:S01]  /*01e0*/  ULOP3.LUT UR7, UR13, 0x3, URZ, 0xc0, !UPT ;  /* 0x000000030d077892 */ /* 0x000fe2000f8ec0ff */
[----:B------:R-:W-:Y:S01]  /*01f0*/  IMAD.SHL.U32 R7, R0, 0x4, RZ ;  /* 0x0000000400077824 */ /* 0x000fe200078e00ff */
[----:B------:R-:W-:Y:S01]  /*0200*/  LEA R8, R8, UR5, 0x2 ;  /* 0x0000000508087c11 */ /* 0x000fe2000f8e10ff */
[----:B------:R-:W-:Y:S01]  /*0210*/  IMAD.MOV.U32 R9, RZ, RZ, RZ ;  /* 0x000000ffff097224 */ /* 0x000fe200078e00ff */
[----:B------:R-:W-:Y:S02]  /*0220*/  ULOP3.LUT UR8, UR13, 0x7fc, URZ, 0xc0, !UPT ;  /* 0x000007fc0d087892 */ /* 0x000fe4000f8ec0ff */
[----:B------:R-:W-:-:S02]  /*0230*/  UIMAD UR10, UR13, 0xc, UR5 ;  /* 0x0000000c0d0a78a4 */ /* 0x000fc4000f8e0205 */
[----:B------:R-:W-:Y:S02]  /*0240*/  ULEA UR11, UR13, UR5, 0x3 ;  /* 0x000000050d0b7291 */ /* 0x000fe4000f8e18ff */
[----:B------:R-:W-:Y:S02]  /*0250*/  ULEA UR12, UR13, UR5, 0x2 ;  /* 0x000000050d0c7291 */ /* 0x000fe4000f8e10ff */
[----:B------:R-:W-:-:S12]  /*0260*/  UIADD3 UR6, UPT, UPT, -UR9, URZ, URZ ;  /* 0x000000ff09067290 */ /* 0x000fd8000fffe1ff */
.L_x_11:
[----:B0-----:R-:W0:Y:S01]  /*0270*/  LDCU.64 UR16, c[0x0][0x390] ;  /* 0x00007200ff1077ac */ /* 0x001e220008000a00 */
[----:B-1----:R-:W-:Y:S01]  /*0280*/  IMAD.IADD R11, R0, 0x1, R9 ;  /* 0x00000001000b7824 */ /* 0x002fe200078e0209 */
[----:B------:R-:W-:Y:S01]  /*0290*/  BSSY.RECONVERGENT B1, `(.L_x_1) ;  /* 0x000000a000017945 */ /* 0x000fe20003800200 */
[----:B0-----:R-:W-:-:S05]  /*02a0*/  IMAD.U32 R10, RZ, RZ, UR17 ;  /* 0x00000011ff0a7e24 */ /* 0x001fca000f8e00ff */
[----:B------:R-:W-:-:S04]  /*02b0*/  ISETP.GE.U32.AND P1, PT, R11, R10, PT ;  /* 0x0000000a0b00720c */ /* 0x000fc80003f26070 */
[----:B------:R-:W-:-:S13]  /*02c0*/  ISETP.GE.U32.OR P1, PT, R6, UR16, P1 ;  /* 0x0000001006007c0c */ /* 0x000fda0008f26470 */
[----:B--234-:R-:W-:Y:S05]  /*02d0*/  @P1 BRA `(.L_x_2) ;  /* 0x0000000000141947 */ /* 0x01cfea0003800000 */
[----:B------:R-:W0:Y:S01]  /*02e0*/  LDC.64 R12, c[0x0][0x380] ;  /* 0x0000e000ff0c7b82 */ /* 0x000e220000000a00 */
[----:B------:R-:W-:-:S04]  /*02f0*/  IMAD R11, R6, R10, R11 ;  /* 0x0000000a060b7224 */ /* 0x000fc800078e020b */
[----:B0-----:R-:W-:-:S06]  /*0300*/  IMAD.WIDE.U32 R12, R11, 0x4, R12 ;  /* 0x000000040b0c7825 */ /* 0x001fcc00078e000c */
[----:B------:R-:W2:Y:S04]  /*0310*/  LDG.E R13, desc[UR14][R12.64] ;  /* 0x0000000e0c0d7981 */ /* 0x000ea8000c1e1900 */
[----:B--2---:R0:W-:Y:S02]  /*0320*/  STS [R8], R13 ;  /* 0x0000000d08007388 */ /* 0x0041e40000000800 */
.L_x_2:
[----:B------:R-:W-:Y:S05]  /*0330*/  BSYNC.RECONVERGENT B1 ;  /* 0x0000000000017941 */ /* 0x000fea0003800200 */
.L_x_1:
[----:B------:R-:W-:Y:S06]  /*0340*/  BAR.SYNC.DEFER_BLOCKING 0x0 ;  /* 0x0000000000007b1d */ /* 0x000fec0000010000 */
[----:B------:R-:W-:Y:S04]  /*0350*/  BSSY.RECONVERGENT B1, `(.L_x_3) ;  /* 0x00000f5000017945 */ /* 0x000fe80003800200 */
[----:B------:R-:W-:Y:S05]  /*0360*/  @!P0 BRA `(.L_x_4) ;  /* 0x0000000c00cc8947 */ /* 0x000fea0003800000 */
[----:B------:R-:W-:Y:S01]  /*0370*/  UISETP.GE.U32.AND UP0, UPT, UR13, 0x4, UPT ;  /* 0x000000040d00788c */ /* 0x000fe2000bf06070 */
[----:B------:R-:W-:-:S08]  /*0380*/  IMAD.MOV.U32 R14, RZ, RZ, RZ ;  /* 0x000000ffff0e7224 */ /* 0x000fd000078e00ff */
[----:B------:R-:W-:Y:S05]  /*0390*/  BRA.U !UP0, `(.L_x_5) ;  /* 0x0000000d08407547 */ /* 0x000fea000b800000 */
[----:B------:R-:W-:Y:S01]  /*03a0*/  UIADD3 UR4, UPT, UPT, -UR9, URZ, URZ ;  /* 0x000000ff09047290 */ /* 0x000fe2000fffe1ff */
[----:B------:R-:W-:Y:S02]  /*03b0*/  VIADD R11, R9, 0x3 ;  /* 0x00000003090b7836 */ /* 0x000fe40000000000 */
[----:B------:R-:W-:Y:S01]  /*03c0*/  IMAD.MOV.U32 R12, RZ, RZ, R7 ;  /* 0x000000ffff0c7224 */ /* 0x000fe200078e0007 */
[----:B------:R-:W-:-:S03]  /*03d0*/  UISETP.GE.AND UP0, UPT, UR4, URZ, UPT ;  /* 0x000000ff0400728c */ /* 0x000fc6000bf06270 */
[----:B------:R-:W-:-:S06]  /*03e0*/  UMOV UR4, UR6 ;  /* 0x0000000600047c82 */ /* 0x000fcc0008000000 */
[----:B------:R-:W-:Y:S05]  /*03f0*/  BRA.U UP0, `(.L_x_6) ;  /* 0x0000000900a87547 */ /* 0x000fea000b800000 */
[----:B------:R-:W-:Y:S02]  /*0400*/  UIADD3 UR16, UPT, UPT, -UR4, URZ, URZ ;  /* 0x000000ff04107290 */ /* 0x000fe4000fffe1ff */
[----:B------:R-:W-:Y:S02]  /*0410*/  UPLOP3.LUT UP0, UPT, UPT, UPT, UPT, 0x80, 0x8 ;  /* 0x000000000008789c */ /* 0x000fe40003f0f070 */
[----:B------:R-:W-:-:S09]  /*0420*/  UISETP.GT.AND UP1, UPT, UR16, 0xc, UPT ;  /* 0x0000000c1000788c */ /* 0x000fd2000bf24270 */
[----:B------:R-:W-:Y:S05]  /*0430*/  BRA.U !UP1, `(.L_x_7) ;  /* 0x0000000509ac7547 */ /* 0x000fea000b800000 */
[----:B------:R-:W1:Y:S01]  /*0440*/  LDCU UR16, c[0x0][0x394] ;  /* 0x00007280ff1077ac */ /* 0x000e620008000800 */
[----:B------:R-:W-:-:S11]  /*0450*/  UPLOP3.LUT UP0, UPT, UPT, UPT, UPT, 0x40, 0x4 ;  /* 0x000000000004789c */ /* 0x000fd60003f0e870 */
.L_x_8:
[C---:B0-----:R-:W-:Y:S01]  /*0460*/  VIADD R13, R11.reuse, 0xfffffffd ;  /* 0xfffffffd0b0d7836 */ /* 0x041fe20000000000 */
[----:B------:R-:W-:Y:S01]  /*0470*/  UIADD3 UR4, UPT, UPT, UR4, 0x10, URZ ;  /* 0x0000001004047890 */ /* 0x000fe2000fffe0ff */
[----:B-1----:R-:W-:Y:S02]  /*0480*/  IMAD.U32 R10, RZ, RZ, UR16 ;  /* 0x00000010ff0a7e24 */ /* 0x002fe4000f8e00ff */
[C---:B------:R-:W-:Y:S01]  /*0490*/  VIADD R15, R11.reuse, 0xfffffffe ;  /* 0xfffffffe0b0f7836 */ /* 0x040fe20000000000 */
[----:B------:R-:W-:Y:S01]  /*04a0*/  UISETP.GE.AND UP1, UPT, UR4, -0xc, UPT ;  /* 0xfffffff40400788c */ /* 0x000fe2000bf26270 */
[----:B------:R-:W-:Y:S01]  /*04b0*/  VIADD R19, R11, 0x1 ;  /* 0x000000010b137836 */ /* 0x000fe20000000000 */
[-C--:B------:R-:W-:Y:S01]  /*04c0*/  ISETP.GE.AND P2, PT, R13, R10.reuse, PT ;  /* 0x0000000a0d00720c */ /* 0x080fe20003f46270 */
[----:B------:R-:W-:Y:S01]  /*04d0*/  IMAD R16, R5, 0x10, R12 ;  /* 0x0000001005107824 */ /* 0x000fe200078e020c */
[----:B------:R-:W-:Y:S01]  /*04e0*/  ISETP.GE.AND P1, PT, R15, R10, PT ;  /* 0x0000000a0f00720c */ /* 0x000fe20003f26270 */
[----:B------:R-:W-:-:S10]  /*04f0*/  VIADD R15, R11, 0xffffffff ;  /* 0xffffffff0b0f7836 */ /* 0x000fd40000000000 */
[----:B------:R-:W-:Y:S04]  /*0500*/  @!P2 LDS R13, [R4] ;  /* 0x00000000040da984 */ /* 0x000fe80000000800 */
[----:B------:R-:W0:Y:S02]  /*0510*/  @!P2 LDS R14, [R12+UR5] ;  /* 0x000000050c0ea984 */ /* 0x000e240008000800 */
[----:B0-----:R-:W-:-:S05]  /*0520*/  @!P2 FMNMX R13, R13, R14, !PT ;  /* 0x0000000e0d0da209 */ /* 0x001fca0007800000 */
[----:B------:R-:W-:Y:S01]  /*0530*/  @!P2 STS [R4], R13 ;  /* 0x0000000d0400a388 */ /* 0x000fe20000000800 */
[----:B------:R-:W-:-:S03]  /*0540*/  ISETP.GE.AND P2, PT, R15, R10, PT ;  /* 0x0000000a0f00720c */ /* 0x000fc60003f46270 */
[----:B--2---:R-:W-:Y:S04]  /*0550*/  @!P1 LDS R17, [R4] ;  /* 0x0000000004119984 */ /* 0x004fe80000000800 */
[----:B------:R-:W0:Y:S02]  /*0560*/  @!P1 LDS R14, [R12+UR12] ;  /* 0x0000000c0c0e9984 */ /* 0x000e240008000800 */
[----:B0-----:R-:W-:-:S05]  /*0570*/  @!P1 FMNMX R15, R14, R17, !PT ;  /* 0x000000110e0f9209 */ /* 0x001fca0007800000 */
[----:B------:R-:W-:Y:S01]  /*0580*/  @!P1 STS [R4], R15 ;  /* 0x0000000f04009388 */ /* 0x000fe20000000800 */
[----:B------:R-:W-:-:S03]  /*0590*/  ISETP.GE.AND P1, PT, R11, R10, PT ;  /* 0x0000000a0b00720c */ /* 0x000fc60003f26270 */
[----:B------:R-:W-:Y:S04]  /*05a0*/  @!P2 LDS R17, [R4] ;  /* 0x000000000411a984 */ /* 0x000fe80000000800 */
[----:B------:R-:W0:Y:S02]  /*05b0*/  @!P2 LDS R14, [R12+UR11] ;  /* 0x0000000b0c0ea984 */ /* 0x000e240008000800 */
[----:B0-----:R-:W-:-:S05]  /*05c0*/  @!P2 FMNMX R17, R14, R17, !PT ;  /* 0x000000110e11a209 */ /* 0x001fca0007800000 */
[----:B------:R0:W-:Y:S01]  /*05d0*/  @!P2 STS [R4], R17 ;  /* 0x000000110400a388 */ /* 0x0001e20000000800 */
[----:B------:R-:W-:Y:S01]  /*05e0*/  ISETP.GE.AND P2, PT, R19, R10, PT ;  /* 0x0000000a1300720c */ /* 0x000fe20003f46270 */
[C---:B------:R-:W-:Y:S02]  /*05f0*/  VIADD R19, R11.reuse, 0x2 ;  /* 0x000000020b137836 */ /* 0x040fe40000000000 */
[----:B------:R-:W-:Y:S04]  /*0600*/  @!P1 LDS R13, [R12+UR10] ;  /* 0x0000000a0c0d9984 */ /* 0x000fe80008000800 */
[----:B------:R-:W1:Y:S01]  /*0610*/  @!P1 LDS R14, [R4] ;  /* 0x00000000040e9984 */ /* 0x000e620000000800 */
[----:B0-----:R-:W-:Y:S01]  /*0620*/  VIADD R17, R11, 0x3 ;  /* 0x000000030b117836 */ /* 0x001fe20000000000 */
[----:B-1----:R-:W-:-:S05]  /*0630*/  @!P1 FMNMX R13, R13, R14, !PT ;  /* 0x0000000e0d0d9209 */ /* 0x002fca0007800000 */
[----:B------:R-:W-:Y:S01]  /*0640*/  @!P1 STS [R4], R13 ;  /* 0x0000000d04009388 */ /* 0x000fe20000000800 */
[----:B------:R-:W-:-:S03]  /*0650*/  ISETP.GE.AND P1, PT, R19, R10, PT ;  /* 0x0000000a1300720c */ /* 0x000fc60003f26270 */
[----:B------:R-:W-:Y:S04]  /*0660*/  @!P2 LDS R15, [R4] ;  /* 0x00000000040fa984 */ /* 0x000fe80000000800 */
[----:B------:R-:W0:Y:S02]  /*0670*/  @!P2 LDS R14, [R16+UR5] ;  /* 0x00000005100ea984 */ /* 0x000e240008000800 */
[----:B0-----:R-:W-:Y:S01]  /*0680*/  @!P2 FMNMX R15, R14, R15, !PT ;  /* 0x0000000f0e0fa209 */ /* 0x001fe20007800000 */
[----:B------:R-:W-:-:S04]  /*0690*/  IMAD R14, R5, 0x10, R16 ;  /* 0x00000010050e7824 */ /* 0x000fc800078e0210 */
[----:B------:R-:W-:Y:S01]  /*06a0*/  @!P2 STS [R4], R15 ;  /* 0x0000000f0400a388 */ /* 0x000fe20000000800 */
[----:B------:R-:W-:Y:S01]  /*06b0*/  ISETP.GE.AND P2, PT, R17, R10, PT ;  /* 0x0000000a1100720c */ /* 0x000fe20003f46270 */
[----:B------:R-:W-:Y:S02]  /*06c0*/  VIADD R17, R11, 0x4 ;  /* 0x000000040b117836 */ /* 0x000fe40000000000 */
[----:B------:R-:W-:Y:S04]  /*06d0*/  @!P1 LDS R19, [R4] ;  /* 0x0000000004139984 */ /* 0x000fe80000000800 */
[----:B------:R-:W0:Y:S02]  /*06e0*/  @!P1 LDS R12, [R16+UR12] ;  /* 0x0000000c100c9984 */ /* 0x000e240008000800 */
[----:B0-----:R-:W-:-:S05]  /*06f0*/  @!P1 FMNMX R13, R12, R19, !PT ;  /* 0x000000130c0d9209 */ /* 0x001fca0007800000 */
[----:B------:R-:W-:Y:S01]  /*0700*/  @!P1 STS [R4], R13 ;  /* 0x0000000d04009388 */ /* 0x000fe20000000800 */
[----:B------:R-:W-:Y:S01]  /*0710*/  ISETP.GE.AND P1, PT, R17, R10, PT ;  /* 0x0000000a1100720c */ /* 0x000fe20003f26270 */
[----:B------:R-:W-:Y:S02]  /*0720*/  VIADD R17, R11, 0x5 ;  /* 0x000000050b117836 */ /* 0x000fe40000000000 */
[----:B------:R-:W-:Y:S04]  /*0730*/  @!P2 LDS R19, [R4] ;  /* 0x000000000413a984 */ /* 0x000fe80000000800 */
[----:B------:R-:W0:Y:S02]  /*0740*/  @!P2 LDS R12, [R16+UR11] ;  /* 0x0000000b100ca984 */ /* 0x000e240008000800 */
[----:B0-----:R-:W-:-:S05]  /*0750*/  @!P2 FMNMX R15, R12, R19, !PT ;  /* 0x000000130c0fa209 */ /* 0x001fca0007800000 */
[----:B------:R-:W-:Y:S01]  /*0760*/  @!P2 STS [R4], R15 ;  /* 0x0000000f0400a388 */ /* 0x000fe20000000800 */
[----:B------:R-:W-:-:S03]  /*0770*/  ISETP.GE.AND P2, PT, R17, R10, PT ;  /* 0x0000000a1100720c */ /* 0x000fc60003f46270 */
[----:B------:R-:W-:Y:S04]  /*0780*/  @!P1 LDS R19, [R4] ;  /* 0x0000000004139984 */ /* 0x000fe80000000800 */
[----:B------:R0:W1:Y:S02]  /*0790*/  @!P1 LDS R12, [R16+UR10] ;  /* 0x0000000a100c9984 */ /* 0x0000640008000800 */
[----:B0-----:R-:W-:Y:S01]  /*07a0*/  IMAD R16, R5, 0x10, R14 ;  /* 0x0000001005107824 */ /* 0x001fe200078e020e */
[----:B-1----:R-:W-:Y:S01]  /*07b0*/  @!P1 FMNMX R13, R12, R19, !PT ;  /* 0x000000130c0d9209 */ /* 0x002fe20007800000 */
[----:B------:R-:W-:-:S04]  /*07c0*/  VIADD R19, R11, 0x6 ;  /* 0x000000060b137836 */ /* 0x000fc80000000000 */
[----:B------:R-:W-:Y:S01]  /*07d0*/  @!P1 STS [R4], R13 ;  /* 0x0000000d04009388 */ /* 0x000fe20000000800 */
[----:B------:R-:W-:-:S03]  /*07e0*/  ISETP.GE.AND P1, PT, R19, R10, PT ;  /* 0x0000000a1300720c */ /* 0x000fc60003f26270 */
[----:B------:R-:W-:Y:S04]  /*07f0*/  @!P2 LDS R17, [R4] ;  /* 0x000000000411a984 */ /* 0x000fe80000000800 */
[----:B------:R-:W0:Y:S02]  /*0800*/  @!P2 LDS R12, [R14+UR5] ;  /* 0x000000050e0ca984 */ /* 0x000e240008000800 */
[----:B0-----:R-:W-:Y:S01]  /*0810*/  @!P2 FMNMX R15, R12, R17, !PT ;  /* 0x000000110c0fa209 */ /* 0x001fe20007800000 */
[----:B------:R-:W-:-:S04]  /*0820*/  VIADD R17, R11, 0x7 ;  /* 0x000000070b117836 */ /* 0x000fc80000000000 */
        /* <DEDUP_REMOVED lines=15> */
[----:B------:R-:W0:Y:S02]  /*0920*/  @!P1 LDS R12, [R14+UR10] ;  /* 0x0000000a0e0c9984 */ /* 0x000e240008000800 */
[----:B0-----:R-:W-:Y:S01]  /*0930*/  @!P1 FMNMX R13, R12, R19, !PT ;  /* 0x000000130c0d9209 */ /* 0x001fe20007800000 */
        /* <DEDUP_REMOVED lines=9> */
[C---:B------:R-:W-:Y:S02]  /*09d0*/  VIADD R17, R11.reuse, 0xc ;  /* 0x0000000c0b117836 */ /* 0x040fe40000000000 */
[----:B------:R-:W-:Y:S01]  /*09e0*/  @!P1 LDS R19, [R4] ;  /* 0x0000000004139984 */ /* 0x000fe20000000800 */
[----:B------:R-:W-:-:S03]  /*09f0*/  VIADD R11, R11, 0x10 ;  /* 0x000000100b0b7836 */ /* 0x000fc60000000000 */
[----:B------:R-:W0:Y:S02]  /*0a00*/  @!P1 LDS R12, [R16+UR12] ;  /* 0x0000000c100c9984 */ /* 0x000e240008000800 */
[----:B0-----:R-:W-:-:S05]  /*0a10*/  @!P1 FMNMX R13, R12, R19, !PT ;  /* 0x000000130c0d9209 */ /* 0x001fca0007800000 */
[----:B------:R-:W-:Y:S01]  /*0a20*/  @!P1 STS [R4], R13 ;  /* 0x0000000d04009388 */ /* 0x000fe20000000800 */
[----:B------:R-:W-:-:S03]  /*0a30*/  ISETP.GE.AND P1, PT, R17, R10, PT ;  /* 0x0000000a1100720c */ /* 0x000fc60003f26270 */
[----:B------:R-:W-:Y:S04]  /*0a40*/  @!P2 LDS R19, [R4] ;  /* 0x000000000413a984 */ /* 0x000fe80000000800 */
[----:B------:R-:W0:Y:S02]  /*0a50*/  @!P2 LDS R12, [R16+UR11] ;  /* 0x0000000b100ca984 */ /* 0x000e240008000800 */
[----:B0-----:R-:W-:-:S05]  /*0a60*/  @!P2 FMNMX R15, R12, R19, !PT ;  /* 0x000000130c0fa209 */ /* 0x001fca0007800000 */
[----:B------:R-:W-:Y:S04]  /*0a70*/  @!P2 STS [R4], R15 ;  /* 0x0000000f0400a388 */ /* 0x000fe80000000800 */
[----:B------:R-:W-:Y:S04]  /*0a80*/  @!P1 LDS R17, [R4] ;  /* 0x0000000004119984 */ /* 0x000fe80000000800 */
[----:B------:R-:W0:Y:S02]  /*0a90*/  @!P1 LDS R12, [R16+UR10] ;  /* 0x0000000a100c9984 */ /* 0x000e240008000800 */
[----:B0-----:R-:W-:Y:S01]  /*0aa0*/  @!P1 FMNMX R17, R12, R17, !PT ;  /* 0x000000110c119209 */ /* 0x001fe20007800000 */
[----:B------:R-:W-:-:S04]  /*0ab0*/  IMAD R12, R5, 0x10, R16 ;  /* 0x00000010050c7824 */ /* 0x000fc800078e0210 */
[----:B------:R2:W-:Y:S01]  /*0ac0*/  @!P1 STS [R4], R17 ;  /* 0x0000001104009388 */ /* 0x0005e20000000800 */
[----:B------:R-:W-:Y:S05]  /*0ad0*/  BRA.U !UP1, `(.L_x_8) ;  /* 0xfffffff909607547 */ /* 0x000fea000b83ffff */
[----:B------:R-:W-:-:S07]  /*0ae0*/  IMAD.U32 R14, RZ, RZ, UR8 ;  /* 0x00000008ff0e7e24 */ /* 0x000fce000f8e00ff */
.L_x_7:
[----:B------:R-:W-:-:S04]  /*0af0*/  UIADD3 UR16, UPT, UPT, -UR4, URZ, URZ ;  /* 0x000000ff04107290 */ /* 0x000fc8000fffe1ff */
[----:B------:R-:W-:-:S09]  /*0b00*/  UISETP.GT.AND UP1, UPT, UR16, 0x4, UPT ;  /* 0x000000041000788c */ /* 0x000fd2000bf24270 */
[----:B------:R-:W-:Y:S05]  /*0b10*/  BRA.U !UP1, `(.L_x_9) ;  /* 0x0000000109d87547 */ /* 0x000fea000b800000 */
[C---:B0-----:R-:W-:Y:S01]  /*0b20*/  VIADD R13, R11.reuse, 0xfffffffd ;  /* 0xfffffffd0b0d7836 */ /* 0x041fe20000000000 */
[----:B------:R-:W-:Y:S01]  /*0b30*/  UIADD3 UR4, UPT, UPT, UR4, 0x4, URZ ;  /* 0x0000000404047890 */ /* 0x000fe2000fffe0ff */
[C---:B------:R-:W-:Y:S01]  /*0b40*/  VIADD R15, R11.reuse, 0xfffffffe ;  /* 0xfffffffe0b0f7836 */ /* 0x040fe20000000000 */
[----:B------:R-:W-:Y:S01]  /*0b50*/  UPLOP3.LUT UP0, UPT, UPT, UPT, UPT, 0x40, 0x4 ;  /* 0x000000000004789c */ /* 0x000fe20003f0e870 */
[----:B------:R-:W-:Y:S01]  /*0b60*/  VIADD R19, R11, 0x1 ;  /* 0x000000010b137836 */ /* 0x000fe20000000000 */
[-C--:B------:R-:W-:Y:S01]  /*0b70*/  ISETP.GE.AND P2, PT, R13, R10.reuse, PT ;  /* 0x0000000a0d00720c */ /* 0x080fe20003f46270 */
[----:B------:R-:W-:Y:S01]  /*0b80*/  IMAD R16, R5, 0x10, R12 ;  /* 0x0000001005107824 */ /* 0x000fe200078e020c */
[C---:B------:R-:W-:Y:S01]  /*0b90*/  ISETP.GE.AND P1, PT, R15.reuse, R10, PT ;  /* 0x0000000a0f00720c */ /* 0x040fe20003f26270 */
[----:B------:R-:W-:Y:S01]  /*0ba0*/  VIADD R15, R15, 0x1 ;  /* 0x000000010f0f7836 */ /* 0x000fe20000000000 */
[----:B------:R-:W-:-:S09]  /*0bb0*/  UIADD3 UR4, UPT, UPT, UR4, 0x4, URZ ;  /* 0x0000000404047890 */ /* 0x000fd2000fffe0ff */
        /* <DEDUP_REMOVED lines=15> */
[----:B------:R-:W-:Y:S02]  /*0cb0*/  VIADD R19, R11, 0x2 ;  /* 0x000000020b137836 */ /* 0x000fe40000000000 */
[----:B------:R-:W-:Y:S04]  /*0cc0*/  @!P1 LDS R13, [R12+UR10] ;  /* 0x0000000a0c0d9984 */ /* 0x000fe80008000800 */
[----:B------:R-:W1:Y:S01]  /*0cd0*/  @!P1 LDS R14, [R4] ;  /* 0x00000000040e9984 */ /* 0x000e620000000800 */
[----:B0-----:R-:W-:Y:S01]  /*0ce0*/  VIADD R17, R19, 0x1 ;  /* 0x0000000113117836 */ /* 0x001fe20000000000 */
[----:B-1----:R-:W-:-:S05]  /*0cf0*/  @!P1 FMNMX R13, R13, R14, !PT ;  /* 0x0000000e0d0d9209 */ /* 0x002fca0007800000 */
[----:B------:R-:W-:Y:S01]  /*0d00*/  @!P1 STS [R4], R13 ;  /* 0x0000000d04009388 */ /* 0x000fe20000000800 */
[----:B------:R-:W-:Y:S01]  /*0d10*/  ISETP.GE.AND P1, PT, R19, R10, PT ;  /* 0x0000000a1300720c */ /* 0x000fe20003f26270 */
[----:B------:R-:W-:Y:S02]  /*0d20*/  VIADD R19, R11, 0x4 ;  /* 0x000000040b137836 */ /* 0x000fe40000000000 */
[----:B------:R-:W-:Y:S04]  /*0d30*/  @!P2 LDS R15, [R4] ;  /* 0x00000000040fa984 */ /* 0x000fe80000000800 */
[----:B------:R-:W0:Y:S02]  /*0d40*/  @!P2 LDS R14, [R16+UR5] ;  /* 0x00000005100ea984 */ /* 0x000e240008000800 */
[----:B0-----:R-:W-:Y:S01]  /*0d50*/  @!P2 FMNMX R15, R14, R15, !PT ;  /* 0x0000000f0e0fa209 */ /* 0x001fe20007800000 */
[----:B------:R-:W-:-:S04]  /*0d60*/  IMAD.U32 R14, RZ, RZ, UR8 ;  /* 0x00000008ff0e7e24 */ /* 0x000fc8000f8e00ff */
[----:B------:R-:W-:Y:S01]  /*0d70*/  @!P2 STS [R4], R15 ;  /* 0x0000000f0400a388 */ /* 0x000fe20000000800 */
[----:B------:R-:W-:-:S03]  /*0d80*/  ISETP.GE.AND P2, PT, R17, R10, PT ;  /* 0x0000000a1100720c */ /* 0x000fc60003f46270 */
[----:B------:R-:W-:Y:S04]  /*0d90*/  @!P1 LDS R21, [R4] ;  /* 0x0000000004159984 */ /* 0x000fe80000000800 */
        /* <DEDUP_REMOVED lines=11> */
[----:B------:R-:W-:-:S02]  /*0e50*/  VIADD R11, R19, 0x4 ;  /* 0x00000004130b7836 */ /* 0x000fc40000000000 */
[----:B------:R-:W-:Y:S02]  /*0e60*/  IMAD R12, R5, 0x10, R16 ;  /* 0x00000010050c7824 */ /* 0x000fe400078e0210 */
[----:B------:R1:W-:Y:S05]  /*0e70*/  @!P1 STS [R4], R17 ;  /* 0x0000001104009388 */ /* 0x0003ea0000000800 */
.L_x_9:
[----:B------:R-:W-:-:S09]  /*0e80*/  UISETP.NE.OR UP0, UPT, UR4, URZ, UP0 ;  /* 0x000000ff0400728c */ /* 0x000fd20008705670 */
[----:B------:R-:W-:Y:S05]  /*0e90*/  BRA.U !UP0, `(.L_x_5) ;  /* 0x0000000108807547 */ /* 0x000fea000b800000 */
.L_x_6:
[----:B------:R-:W3:Y:S01]  /*0ea0*/  LDCU UR16, c[0x0][0x394] ;  /* 0x00007280ff1077ac */ /* 0x000ee20008000800 */
[----:B------:R-:W-:Y:S01]  /*0eb0*/  NOP ;  /* 0x0000000000007918 */ /* 0x000fe20000000000 */
.L_x_10:
[C---:B0---4-:R-:W-:Y:S01]  /*0ec0*/  VIADD R13, R11.reuse, 0xfffffffd ;  /* 0xfffffffd0b0d7836 */ /* 0x051fe20000000000 */
[----:B------:R-:W-:Y:S01]  /*0ed0*/  UIADD3 UR4, UPT, UPT, UR4, 0x4, URZ ;  /* 0x0000000404047890 */ /* 0x000fe2000fffe0ff */
[----:B---3--:R-:W-:Y:S02]  /*0ee0*/  IMAD.U32 R10, RZ, RZ, UR16 ;  /* 0x00000010ff0a7e24 */ /* 0x008fe4000f8e00ff */
[----:B------:R-:W-:Y:S01]  /*0ef0*/  VIADD R15, R11, 0xfffffffe ;  /* 0xfffffffe0b0f7836 */ /* 0x000fe20000000000 */
[----:B------:R-:W-:Y:S02]  /*0f00*/  UISETP.NE.AND UP0, UPT, UR4, URZ, UPT ;  /* 0x000000ff0400728c */ /* 0x000fe4000bf05270 */
[-C--:B------:R-:W-:Y:S02]  /*0f10*/  ISETP.GE.AND P2, PT, R13, R10.reuse, PT ;  /* 0x0000000a0d00720c */ /* 0x080fe40003f46270 */
[----:B------:R-:W-:Y:S01]  /*0f20*/  ISETP.GE.AND P1, PT, R15, R10, PT ;  /* 0x0000000a0f00720c */ /* 0x000fe20003f26270 */
[----:B------:R-:W-:-:S10]  /*0f30*/  VIADD R15, R11, 0xffffffff ;  /* 0xffffffff0b0f7836 */ /* 0x000fd40000000000 */
[----:B------:R-:W-:Y:S04]  /*0f40*/  @!P2 LDS R13, [R4] ;  /* 0x00000000040da984 */ /* 0x000fe80000000800 */
[----:B------:R-:W0:Y:S02]  /*0f50*/  @!P2 LDS R14, [R12+UR5] ;  /* 0x000000050c0ea984 */ /* 0x000e240008000800 */
[----:B0-----:R-:W-:-:S05]  /*0f60*/  @!P2 FMNMX R13, R13, R14, !PT ;  /* 0x0000000e0d0da209 */ /* 0x001fca0007800000 */
[----:B------:R-:W-:Y:S01]  /*0f70*/  @!P2 STS [R4], R13 ;  /* 0x0000000d0400a388 */ /* 0x000fe20000000800 */
[----:B------:R-:W-:-:S03]  /*0f80*/  ISETP.GE.AND P2, PT, R15, R10, PT ;  /* 0x0000000a0f00720c */ /* 0x000fc60003f46270 */
[----:B-12---:R-:W-:Y:S04]  /*0f90*/  @!P1 LDS R17, [R4] ;  /* 0x0000000004119984 */ /* 0x006fe80000000800 */
[----:B------:R-:W0:Y:S02]  /*0fa0*/  @!P1 LDS R14, [R12+UR12] ;  /* 0x0000000c0c0e9984 */ /* 0x000e240008000800 */
[----:B0-----:R-:W-:-:S05]  /*0fb0*/  @!P1 FMNMX R15, R14, R17, !PT ;  /* 0x000000110e0f9209 */ /* 0x001fca0007800000 */
[----:B------:R-:W-:Y:S01]  /*0fc0*/  @!P1 STS [R4], R15 ;  /* 0x0000000f04009388 */ /* 0x000fe20000000800 */
[C---:B------:R-:W-:Y:S01]  /*0fd0*/  ISETP.GE.AND P1, PT, R11.reuse, R10, PT ;  /* 0x0000000a0b00720c */ /* 0x040fe20003f26270 */
[----:B------:R-:W-:Y:S02]  /*0fe0*/  VIADD R11, R11, 0x4 ;  /* 0x000000040b0b7836 */ /* 0x000fe40000000000 */
[----:B------:R-:W-:Y:S04]  /*0ff0*/  @!P2 LDS R17, [R4] ;  /* 0x000000000411a984 */ /* 0x000fe80000000800 */
[----:B------:R-:W0:Y:S02]  /*1000*/  @!P2 LDS R14, [R12+UR11] ;  /* 0x0000000b0c0ea984 */ /* 0x000e240008000800 */
[----:B0-----:R-:W-:-:S05]  /*1010*/  @!P2 FMNMX R17, R14, R17, !PT ;  /* 0x000000110e11a209 */ /* 0x001fca0007800000 */
[----:B------:R-:W-:Y:S04]  /*1020*/  @!P2 STS [R4], R17 ;  /* 0x000000110400a388 */ /* 0x000fe80000000800 */
[----:B------:R-:W-:Y:S04]  /*1030*/  @!P1 LDS R14, [R4] ;  /* 0x00000000040e9984 */ /* 0x000fe80000000800 */
[----:B------:R0:W1:Y:S02]  /*1040*/  @!P1 LDS R13, [R12+UR10] ;  /* 0x0000000a0c0d9984 */ /* 0x0000640008000800 */
[----:B0-----:R-:W-:Y:S01]  /*1050*/  IMAD R12, R5, 0x10, R12 ;  /* 0x00000010050c7824 */ /* 0x001fe200078e020c */
[----:B-1----:R-:W-:-:S05]  /*1060*/  @!P1 FMNMX R13, R13, R14, !PT ;  /* 0x0000000e0d0d9209 */ /* 0x002fca0007800000 */
[----:B------:R4:W-:Y:S01]  /*1070*/  @!P1 STS [R4], R13 ;  /* 0x0000000d04009388 */ /* 0x0009e20000000800 */
[----:B------:R-:W-:Y:S05]  /*1080*/  BRA.U UP0, `(.L_x_10) ;  /* 0xfffffffd008c7547 */ /* 0x000fea000b83ffff */
[----:B------:R-:W-:-:S07]  /*1090*/  IMAD.U32 R14, RZ, RZ, UR8 ;  /* 0x00000008ff0e7e24 */ /* 0x000fce000f8e00ff */
.L_x_5:
[----:B------:R-:W-:-:S09]  /*10a0*/  UISETP.NE.AND UP0, UPT, UR7, URZ, UPT ;  /* 0x000000ff0700728c */ /* 0x000fd2000bf05270 */
[----:B------:R-:W-:Y:S05]  /*10b0*/  BRA.U !UP0, `(.L_x_4) ;  /* 0x0000000108787547 */ /* 0x000fea000b800000 */
[----:B------:R-:W-:Y:S01]  /*10c0*/  IMAD.IADD R15, R14, 0x1, R9 ;  /* 0x000000010e0f7824 */ /* 0x000fe200078e0209 */
[----:B------:R-:W-:-:S04]  /*10d0*/  UISETP.NE.AND UP0, UPT, UR7, 0x1, UPT ;  /* 0x000000010700788c */ /* 0x000fc8000bf05270 */
[----:B------:R-:W-:-:S13]  /*10e0*/  ISETP.GE.AND P1, PT, R15, R10, PT ;  /* 0x0000000a0f00720c */ /* 0x000fda0003f26270 */
[----:B------:R-:W-:Y:S01]  /*10f0*/  @!P1 IMAD R11, R14, UR13, R0 ;  /* 0x0000000d0e0b9c24 */ /* 0x000fe2000f8e0200 */
[----:B------:R-:W-:Y:S04]  /*1100*/  @!P1 LDS R12, [R4] ;  /* 0x00000000040c9984 */ /* 0x000fe80000000800 */
[----:B------:R-:W-:-:S06]  /*1110*/  @!P1 LEA R11, R11, UR5, 0x2 ;  /* 0x000000050b0b9c11 */ /* 0x000fcc000f8e10ff */
[----:B------:R-:W0:Y:S02]  /*1120*/  @!P1 LDS R11, [R11] ;  /* 0x000000000b0b9984 */ /* 0x000e240000000800 */
[----:B0---4-:R-:W-:-:S05]  /*1130*/  @!P1 FMNMX R13, R11, R12, !PT ;  /* 0x0000000c0b0d9209 */ /* 0x011fca0007800000 */
[----:B------:R3:W-:Y:S01]  /*1140*/  @!P1 STS [R4], R13 ;  /* 0x0000000d04009388 */ /* 0x0007e20000000800 */
[----:B------:R-:W-:Y:S05]  /*1150*/  BRA.U !UP0, `(.L_x_4) ;  /* 0x0000000108507547 */ /* 0x000fea000b800000 */
[C---:B------:R-:W-:Y:S02]  /*1160*/  VIADD R11, R15.reuse, 0x1 ;  /* 0x000000010f0b7836 */ /* 0x040fe40000000000 */
[----:B---3--:R-:W-:Y:S02]  /*1170*/  VIADD R13, R15, 0x2 ;  /* 0x000000020f0d7836 */ /* 0x008fe40000000000 */
[----:B------:R-:W-:Y:S01]  /*1180*/  IMAD.U32 R12, RZ, RZ, UR7 ;  /* 0x00000007ff0c7e24 */ /* 0x000fe2000f8e00ff */
[-C--:B------:R-:W-:Y:S02]  /*1190*/  ISETP.GE.AND P2, PT, R11, R10.reuse, PT ;  /* 0x0000000a0b00720c */ /* 0x080fe40003f46270 */
[----:B------:R-:W-:-:S04]  /*11a0*/  ISETP.GE.AND P1, PT, R13, R10, PT ;  /* 0x0000000a0d00720c */ /* 0x000fc80003f26270 */
[----:B------:R-:W-:-:S07]  /*11b0*/  ISETP.EQ.OR P1, PT, R12, 0x2, P1 ;  /* 0x000000020c00780c */ /* 0x000fce0000f22670 */
[C---:B------:R-:W-:Y:S01]  /*11c0*/  @!P2 IMAD R11, R14.reuse, UR13, R5 ;  /* 0x0000000d0e0bac24 */ /* 0x040fe2000f8e0205 */
[----:B------:R-:W-:Y:S03]  /*11d0*/  @!P2 LDS R16, [R4] ;  /* 0x000000000410a984 */ /* 0x000fe60000000800 */
[----:B------:R-:W-:Y:S02]  /*11e0*/  @!P2 IMAD.IADD R11, R11, 0x1, R0 ;  /* 0x000000010b0ba824 */ /* 0x000fe400078e0200 */
[----:B------:R-:W-:-:S03]  /*11f0*/  @!P1 VIADD R13, R14, 0x2 ;  /* 0x000000020e0d9836 */ /* 0x000fc60000000000 */
[----:B------:R-:W-:Y:S01]  /*1200*/  @!P2 LEA R11, R11, UR5, 0x2 ;  /* 0x000000050b0bac11 */ /* 0x000fe2000f8e10ff */
[----:B------:R-:W-:-:S05]  /*1210*/  @!P1 IMAD R12, R13, UR13, R0 ;  /* 0x0000000d0d0c9c24 */ /* 0x000fca000f8e0200 */
[----:B------:R-:W0:Y:S01]  /*1220*/  @!P2 LDS R11, [R11] ;  /* 0x000000000b0ba984 */ /* 0x000e220000000800 */
[----:B------:R-:W-:Y:S02]  /*1230*/  @!P1 LEA R12, R12, UR5, 0x2 ;  /* 0x000000050c0c9c11 */ /* 0x000fe4000f8e10ff */
[----:B0-----:R-:W-:-:S05]  /*1240*/  @!P2 FMNMX R13, R11, R16, !PT ;  /* 0x000000100b0da209 */ /* 0x001fca0007800000 */
[----:B------:R-:W-:Y:S04]  /*1250*/  @!P2 STS [R4], R13 ;  /* 0x0000000d0400a388 */ /* 0x000fe80000000800 */
[----:B------:R-:W-:Y:S04]  /*1260*/  @!P1 LDS R12, [R12] ;  /* 0x000000000c0c9984 */ /* 0x000fe80000000800 */
[----:B------:R-:W0:Y:S02]  /*1270*/  @!P1 LDS R11, [R4] ;  /* 0x00000000040b9984 */ /* 0x000e240000000800 */
[----:B0-----:R-:W-:-:S05]  /*1280*/  @!P1 FMNMX R11, R12, R11, !PT ;  /* 0x0000000b0c0b9209 */ /* 0x001fca0007800000 */
[----:B------:R0:W-:Y:S02]  /*1290*/  @!P1 STS [R4], R11 ;  /* 0x0000000b04009388 */ /* 0x0001e40000000800 */
.L_x_4:
[----:B------:R-:W-:Y:S05]  /*12a0*/  BSYNC.RECONVERGENT B1 ;  /* 0x0000000000017941 */ /* 0x000fea0003800200 */
.L_x_3:
[----:B------:R-:W-:Y:S01]  /*12b0*/  VIADD R9, R9, UR13 ;  /* 0x0000000d09097c36 */ /* 0x000fe20008000000 */
[----:B------:R-:W-:Y:S04]  /*12c0*/  BAR.SYNC.DEFER_BLOCKING 0x0 ;  /* 0x0000000000007b1d */ /* 0x000fe80000010000 */
[----:B------:R-:W-:-:S13]  /*12d0*/  ISETP.GE.AND P1, PT, R9, R10, PT ;  /* 0x0000000a0900720c */ /* 0x000fda0003f26270 */
[----:B------:R-:W-:Y:S05]  /*12e0*/  @!P1 BRA `(.L_x_11) ;  /* 0xffffffec00e09947 */ /* 0x000fea000383ffff */
[----:B------:R-:W-:Y:S05]  /*12f0*/  BSYNC.RECONVERGENT B0 ;  /* 0x0000000000007941 */ /* 0x000fea0003800200 */
.L_x_0:
[----:B------:R-:W-:Y:S05]  /*1300*/  @!P0 EXIT ;  /* 0x000000000000894d */ /* 0x000fea0003800000 */
[----:B------:R-:W5:Y:S04]  /*1310*/  LDS R5, [R4] ;  /* 0x0000000004057984 */ /* 0x000f680000000800 */
[----:B-----5:R-:W-:Y:S01]  /*1320*/  STG.E desc[UR14][R2.64], R5 ;  /* 0x0000000502007986 */ /* 0x020fe2000c10190e */
[----:B------:R-:W-:Y:S05]  /*1330*/  EXIT ;  /* 0x000000000000794d */ /* 0x000fea0003800000 */
.L_x_12:
[----:B------:R-:W-:-:S00]  /*1340*/  BRA `(.L_x_12) ;  /* 0xfffffffc00fc7947 */ /* 0x000fc0000383ffff */
[----:B------:R-:W-:-:S00]  /*1350*/  NOP ;  /* 0x0000000000007918 */ /* 0x000fc00000000000 */
        /* <DEDUP_REMOVED lines=10> */
.L_x_13:


//--------------------- .nv.shared._Z14apply_rows_maxPfS_ii --------------------------
	.section	.nv.shared._Z14apply_rows_maxPfS_ii,"aw",@nobits
	.sectionflags	@""
	.align	16
	.zero		1024


//--------------------- .nv.shared.reserved.0     --------------------------
	.section	.nv.shared.reserved.0,"aw",@nobits
	.weak		__nv_reservedSMEM_offset_0_alias
	.size		__nv_reservedSMEM_offset_0_alias, 0, 64
	.other		__nv_reservedSMEM_offset_0_alias,@"STO_CUDA_RESERVED_SHARED STV_DEFAULT"
__nv_reservedSMEM_offset_0_alias:
	.zero		0
	.zero		64


//--------------------- .nv.constant0._Z14apply_rows_maxPfS_ii --------------------------
	.section	.nv.constant0._Z14apply_rows_maxPfS_ii,"a",@progbits
	.sectionflags	@""
	.align	4
.nv.constant0._Z14apply_rows_maxPfS_ii:
	.zero		920


//--------------------- SYMBOLS --------------------------

	.type		.nv.reservedSmem.offset0,@object
	.size		.nv.reservedSmem.offset0,0x4
	.type		.nv.reservedSmem.cap,@object
	.size		.nv.reservedSmem.cap,0x4
